//
// Generated by NVIDIA NVVM Compiler
//
// Compiler Build ID: CL-36424714
// Cuda compilation tools, release 13.0, V13.0.88
// Based on NVVM 20.0.0
//

.version 9.0
.target sm_100
.address_size 64

	// .globl	_Z10local_scanPiS_S_i
// _ZZ10local_scanPiS_S_iE11shared_data has been demoted
// _ZZ10block_scanPiS_iE4temp has been demoted

.visible .entry _Z10local_scanPiS_S_i(
	.param .u64 .ptr .align 1 _Z10local_scanPiS_S_i_param_0,
	.param .u64 .ptr .align 1 _Z10local_scanPiS_S_i_param_1,
	.param .u64 .ptr .align 1 _Z10local_scanPiS_S_i_param_2,
	.param .u32 _Z10local_scanPiS_S_i_param_3
)
{
	.reg .pred 	%p<9>;
	.reg .b32 	%r<45>;
	.reg .b64 	%rd<13>;
	// demoted variable
	.shared .align 4 .b8 _ZZ10local_scanPiS_S_iE11shared_data[64];
	ld.param.u64 	%rd3, [_Z10local_scanPiS_S_i_param_0];
	ld.param.u64 	%rd4, [_Z10local_scanPiS_S_i_param_1];
	ld.param.u64 	%rd5, [_Z10local_scanPiS_S_i_param_2];
	ld.param.u32 	%r20, [_Z10local_scanPiS_S_i_param_3];
	mov.u32 	%r1, %tid.x;
	mov.u32 	%r2, %ctaid.x;
	mov.u32 	%r3, %ntid.x;
	mad.lo.s32 	%r21, %r2, %r3, %r1;
	shl.b32 	%r42, %r21, 2;
	setp.ge.s32 	%p1, %r42, %r20;
	@%p1 bra 	$L__BB0_7;
	shl.b32 	%r23, %r1, 4;
	mov.u32 	%r24, _ZZ10local_scanPiS_S_iE11shared_data;
	add.s32 	%r39, %r24, %r23;
	cvta.to.global.u64 	%rd1, %rd3;
	mov.b32 	%r41, 1;
	mov.u32 	%r40, %r42;
$L__BB0_2:
	add.s32 	%r25, %r41, -1;
	mul.wide.s32 	%rd6, %r40, 4;
	add.s64 	%rd7, %rd1, %rd6;
	ld.global.u32 	%r26, [%rd7];
	st.shared.u32 	[%r39], %r26;
	setp.lt.u32 	%p2, %r25, 3;
	add.s32 	%r40, %r40, 1;
	setp.lt.s32 	%p3, %r40, %r20;
	and.pred  	%p4, %p2, %p3;
	add.s32 	%r41, %r41, 1;
	add.s32 	%r39, %r39, 4;
	@%p4 bra 	$L__BB0_2;
	bar.sync 	0;
	add.s32 	%r44, %r24, %r23;
	ld.shared.u32 	%r30, [%r44];
	ld.shared.u32 	%r31, [%r44+4];
	add.s32 	%r32, %r31, %r30;
	st.shared.u32 	[%r44+4], %r32;
	ld.shared.u32 	%r33, [%r44+8];
	add.s32 	%r34, %r33, %r32;
	st.shared.u32 	[%r44+8], %r34;
	ld.shared.u32 	%r35, [%r44+12];
	add.s32 	%r13, %r35, %r34;
	st.shared.u32 	[%r44+12], %r13;
	cvta.to.global.u64 	%rd2, %rd4;
	mov.b32 	%r43, 1;
$L__BB0_4:
	add.s32 	%r36, %r43, -1;
	mul.wide.s32 	%rd8, %r42, 4;
	add.s64 	%rd9, %rd2, %rd8;
	ld.shared.u32 	%r37, [%r44];
	st.global.u32 	[%rd9], %r37;
	setp.lt.u32 	%p5, %r36, 3;
	add.s32 	%r42, %r42, 1;
	setp.lt.s32 	%p6, %r42, %r20;
	and.pred  	%p7, %p5, %p6;
	add.s32 	%r44, %r44, 4;
	add.s32 	%r43, %r43, 1;
	@%p7 bra 	$L__BB0_4;
	add.s32 	%r38, %r3, -1;
	setp.ne.s32 	%p8, %r1, %r38;
	@%p8 bra 	$L__BB0_7;
	cvta.to.global.u64 	%rd10, %rd5;
	mul.wide.u32 	%rd11, %r2, 4;
	add.s64 	%rd12, %rd10, %rd11;
	st.global.u32 	[%rd12], %r13;
$L__BB0_7:
	ret;

}
	// .globl	_Z10block_scanPiS_i
.visible .entry _Z10block_scanPiS_i(
	.param .u64 .ptr .align 1 _Z10block_scanPiS_i_param_0,
	.param .u64 .ptr .align 1 _Z10block_scanPiS_i_param_1,
	.param .u32 _Z10block_scanPiS_i_param_2
)
{
	.reg .pred 	%p<28>;
	.reg .b32 	%r<92>;
	.reg .b64 	%rd<9>;
	// demoted variable
	.shared .align 4 .b8 _ZZ10block_scanPiS_iE4temp[16];
	ld.param.u64 	%rd1, [_Z10block_scanPiS_i_param_0];
	ld.param.u64 	%rd2, [_Z10block_scanPiS_i_param_1];
	ld.param.u32 	%r21, [_Z10block_scanPiS_i_param_2];
	mov.u32 	%r1, %tid.x;
	setp.ge.s32 	%p1, %r1, %r21;
	shl.b32 	%r22, %r1, 2;
	mov.u32 	%r23, _ZZ10block_scanPiS_iE4temp;
	add.s32 	%r2, %r23, %r22;
	@%p1 bra 	$L__BB1_2;
	cvta.to.global.u64 	%rd3, %rd1;
	mul.wide.u32 	%rd4, %r1, 4;
	add.s64 	%rd5, %rd3, %rd4;
	ld.global.u32 	%r24, [%rd5];
	st.shared.u32 	[%r2], %r24;
$L__BB1_2:
	bar.sync 	0;
	setp.lt.s32 	%p2, %r21, 2;
	@%p2 bra 	$L__BB1_43;
	add.s32 	%r3, %r21, -1;
	add.s32 	%r26, %r21, -2;
	and.b32  	%r4, %r3, 7;
	setp.lt.u32 	%p3, %r26, 7;
	mov.b32 	%r90, 1;
	@%p3 bra 	$L__BB1_23;
	and.b32  	%r5, %r3, -8;
	neg.s32 	%r86, %r1;
	mov.b32 	%r88, 1;
	mov.b32 	%r87, 0;
$L__BB1_5:
	.pragma "nounroll";
	setp.ne.s32 	%p4, %r86, -1;
	@%p4 bra 	$L__BB1_7;
	ld.shared.u32 	%r29, [%r2+-4];
	ld.shared.u32 	%r30, [%r2];
	add.s32 	%r31, %r30, %r29;
	st.shared.u32 	[%r2], %r31;
$L__BB1_7:
	add.s32 	%r32, %r88, 1;
	setp.ne.s32 	%p5, %r1, %r32;
	@%p5 bra 	$L__BB1_9;
	ld.shared.u32 	%r33, [%r2+-4];
	ld.shared.u32 	%r34, [%r2];
	add.s32 	%r35, %r34, %r33;
	st.shared.u32 	[%r2], %r35;
$L__BB1_9:
	add.s32 	%r36, %r88, 2;
	setp.ne.s32 	%p6, %r1, %r36;
	@%p6 bra 	$L__BB1_11;
	ld.shared.u32 	%r37, [%r2+-4];
	ld.shared.u32 	%r38, [%r2];
	add.s32 	%r39, %r38, %r37;
	st.shared.u32 	[%r2], %r39;
$L__BB1_11:
	add.s32 	%r40, %r88, 3;
	setp.ne.s32 	%p7, %r1, %r40;
	@%p7 bra 	$L__BB1_13;
	ld.shared.u32 	%r41, [%r2+-4];
	ld.shared.u32 	%r42, [%r2];
	add.s32 	%r43, %r42, %r41;
	st.shared.u32 	[%r2], %r43;
$L__BB1_13:
	add.s32 	%r44, %r88, 4;
	setp.ne.s32 	%p8, %r1, %r44;
	@%p8 bra 	$L__BB1_15;
	ld.shared.u32 	%r45, [%r2+-4];
	ld.shared.u32 	%r46, [%r2];
	add.s32 	%r47, %r46, %r45;
	st.shared.u32 	[%r2], %r47;
$L__BB1_15:
	add.s32 	%r48, %r88, 5;
	setp.ne.s32 	%p9, %r1, %r48;
	@%p9 bra 	$L__BB1_17;
	ld.shared.u32 	%r49, [%r2+-4];
	ld.shared.u32 	%r50, [%r2];
	add.s32 	%r51, %r50, %r49;
	st.shared.u32 	[%r2], %r51;
$L__BB1_17:
	add.s32 	%r52, %r88, 6;
	setp.ne.s32 	%p10, %r1, %r52;
	@%p10 bra 	$L__BB1_19;
	ld.shared.u32 	%r53, [%r2+-4];
	ld.shared.u32 	%r54, [%r2];
	add.s32 	%r55, %r54, %r53;
	st.shared.u32 	[%r2], %r55;
$L__BB1_19:
	add.s32 	%r10, %r88, 7;
	setp.ne.s32 	%p11, %r1, %r10;
	@%p11 bra 	$L__BB1_21;
	ld.shared.u32 	%r56, [%r2+-4];
	ld.shared.u32 	%r57, [%r2];
	add.s32 	%r58, %r57, %r56;
	st.shared.u32 	[%r2], %r58;
$L__BB1_21:
	add.s32 	%r88, %r88, 8;
	add.s32 	%r87, %r87, 8;
	add.s32 	%r86, %r86, 8;
	setp.ne.s32 	%p12, %r10, %r5;
	@%p12 bra 	$L__BB1_5;
	add.s32 	%r90, %r87, 1;
$L__BB1_23:
	setp.eq.s32 	%p13, %r4, 0;
	@%p13 bra 	$L__BB1_43;
	and.b32  	%r16, %r3, 3;
	setp.lt.u32 	%p14, %r4, 4;
	@%p14 bra 	$L__BB1_34;
	setp.ne.s32 	%p15, %r1, %r90;
	@%p15 bra 	$L__BB1_27;
	ld.shared.u32 	%r59, [%r2+-4];
	ld.shared.u32 	%r60, [%r2];
	add.s32 	%r61, %r60, %r59;
	st.shared.u32 	[%r2], %r61;
$L__BB1_27:
	add.s32 	%r62, %r90, 1;
	setp.ne.s32 	%p16, %r1, %r62;
	@%p16 bra 	$L__BB1_29;
	ld.shared.u32 	%r63, [%r2+-4];
	ld.shared.u32 	%r64, [%r2];
	add.s32 	%r65, %r64, %r63;
	st.shared.u32 	[%r2], %r65;
$L__BB1_29:
	add.s32 	%r66, %r90, 2;
	setp.ne.s32 	%p17, %r1, %r66;
	@%p17 bra 	$L__BB1_31;
	ld.shared.u32 	%r67, [%r2+-4];
	ld.shared.u32 	%r68, [%r2];
	add.s32 	%r69, %r68, %r67;
	st.shared.u32 	[%r2], %r69;
$L__BB1_31:
	add.s32 	%r70, %r90, 3;
	setp.ne.s32 	%p18, %r1, %r70;
	@%p18 bra 	$L__BB1_33;
	ld.shared.u32 	%r71, [%r2+-4];
	ld.shared.u32 	%r72, [%r2];
	add.s32 	%r73, %r72, %r71;
	st.shared.u32 	[%r2], %r73;
$L__BB1_33:
	add.s32 	%r90, %r90, 4;
$L__BB1_34:
	setp.eq.s32 	%p19, %r16, 0;
	@%p19 bra 	$L__BB1_43;
	setp.eq.s32 	%p20, %r16, 1;
	@%p20 bra 	$L__BB1_41;
	setp.ne.s32 	%p21, %r1, %r90;
	@%p21 bra 	$L__BB1_38;
	ld.shared.u32 	%r74, [%r2+-4];
	ld.shared.u32 	%r75, [%r2];
	add.s32 	%r76, %r75, %r74;
	st.shared.u32 	[%r2], %r76;
$L__BB1_38:
	add.s32 	%r77, %r90, 1;
	setp.ne.s32 	%p22, %r1, %r77;
	@%p22 bra 	$L__BB1_40;
	ld.shared.u32 	%r78, [%r2+-4];
	ld.shared.u32 	%r79, [%r2];
	add.s32 	%r80, %r79, %r78;
	st.shared.u32 	[%r2], %r80;
$L__BB1_40:
	add.s32 	%r90, %r90, 2;
$L__BB1_41:
	and.b32  	%r81, %r3, 1;
	setp.eq.b32 	%p23, %r81, 1;
	not.pred 	%p24, %p23;
	setp.ne.s32 	%p25, %r1, %r90;
	or.pred  	%p26, %p24, %p25;
	@%p26 bra 	$L__BB1_43;
	ld.shared.u32 	%r82, [%r2+-4];
	ld.shared.u32 	%r83, [%r2];
	add.s32 	%r84, %r83, %r82;
	st.shared.u32 	[%r2], %r84;
$L__BB1_43:
	setp.ge.s32 	%p27, %r1, %r21;
	bar.sync 	0;
	@%p27 bra 	$L__BB1_45;
	ld.shared.u32 	%r85, [%r2];
	cvta.to.global.u64 	%rd6, %rd2;
	mul.wide.u32 	%rd7, %r1, 4;
	add.s64 	%rd8, %rd6, %rd7;
	st.global.u32 	[%rd8], %r85;
$L__BB1_45:
	ret;

}
	// .globl	_Z9propagatePiS_i
.visible .entry _Z9propagatePiS_i(
	.param .u64 .ptr .align 1 _Z9propagatePiS_i_param_0,
	.param .u64 .ptr .align 1 _Z9propagatePiS_i_param_1,
	.param .u32 _Z9propagatePiS_i_param_2
)
{
	.reg .pred 	%p<7>;
	.reg .b32 	%r<21>;
	.reg .b64 	%rd<9>;

	ld.param.u64 	%rd2, [_Z9propagatePiS_i_param_0];
	ld.param.u64 	%rd3, [_Z9propagatePiS_i_param_1];
	ld.param.u32 	%r9, [_Z9propagatePiS_i_param_2];
	mov.u32 	%r10, %tid.x;
	mov.u32 	%r1, %ctaid.x;
	mov.u32 	%r11, %ntid.x;
	mad.lo.s32 	%r12, %r1, %r11, %r10;
	shl.b32 	%r19, %r12, 2;
	setp.eq.s32 	%p1, %r1, 0;
	setp.ge.s32 	%p2, %r19, %r9;
	or.pred  	%p3, %p1, %p2;
	@%p3 bra 	$L__BB2_3;
	cvta.to.global.u64 	%rd4, %rd3;
	add.s32 	%r15, %r1, -1;
	mul.wide.u32 	%rd5, %r15, 4;
	add.s64 	%rd6, %rd4, %rd5;
	ld.global.u32 	%r3, [%rd6];
	cvta.to.global.u64 	%rd1, %rd2;
	mov.b32 	%r20, 1;
$L__BB2_2:
	add.s32 	%r16, %r20, -1;
	mul.wide.s32 	%rd7, %r19, 4;
	add.s64 	%rd8, %rd1, %rd7;
	ld.global.u32 	%r17, [%rd8];
	add.s32 	%r18, %r17, %r3;
	st.global.u32 	[%rd8], %r18;
	setp.lt.u32 	%p4, %r16, 3;
	add.s32 	%r19, %r19, 1;
	setp.lt.s32 	%p5, %r19, %r9;
	and.pred  	%p6, %p4, %p5;
	add.s32 	%r20, %r20, 1;
	@%p6 bra 	$L__BB2_2;
$L__BB2_3:
	ret;

}


// ===== COMPILED SASS (sm_100) =====

	.target	sm_100

	.elftype	@"ET_EXEC"


//--------------------- .note.nv.tkinfo           --------------------------
	.section	.note.nv.tkinfo,"",@"SHT_NOTE"
	.sectionflags	@"SHF_NOTE_NV_TKINFO"
	.tkinfo
        /*0018*/ 	.word	0x00000002
        /*0030*/ 	.string	""
        /*0030*/ 	.string	"ptxas"
        /*0030*/ 	.string	"Cuda compilation tools, release 13.0, V13.0.88"
        /*0030*/ 	.string	"Build cuda_13.0.r13.0/compiler.36424714_0"
        /*0030*/ 	.string	"-arch sm_100 -m 64 "



//--------------------- .note.nv.cuinfo           --------------------------
	.section	.note.nv.cuinfo,"",@"SHT_NOTE"
	.sectionflags	@"SHF_NOTE_NV_CUINFO"
        /*0018*/ 	.short	0x0002
        /*001a*/ 	.short	0x0064
        /*001c*/ 	.short	0x0082
	.zero		2


//--------------------- .nv.info                  --------------------------
	.section	.nv.info,"",@"SHT_CUDA_INFO"
	.align	4


	//----- nvinfo : EIATTR_REGCOUNT
	.align		4
        /*0000*/ 	.byte	0x04, 0x2f
        /*0002*/ 	.short	(.L_1 - .L_0)
	.align		4
.L_0:
        /*0004*/ 	.word	index@(_Z10local_scanPiS_S_i)
        /*0008*/ 	.word	0x0000000f


	//----- nvinfo : EIATTR_FRAME_SIZE
	.align		4
.L_1:
        /*000c*/ 	.byte	0x04, 0x11
        /*000e*/ 	.short	(.L_3 - .L_2)
	.align		4
.L_2:
        /*0010*/ 	.word	index@(_Z10local_scanPiS_S_i)
        /*0014*/ 	.word	0x00000000


	//----- nvinfo : EIATTR_REGCOUNT
	.align		4
.L_3:
        /*0018*/ 	.byte	0x04, 0x2f
        /*001a*/ 	.short	(.L_5 - .L_4)
	.align		4
.L_4:
        /*001c*/ 	.word	index@(_Z10block_scanPiS_i)
        /*0020*/ 	.word	0x0000000d


	//----- nvinfo : EIATTR_FRAME_SIZE
	.align		4
.L_5:
        /*0024*/ 	.byte	0x04, 0x11
        /*0026*/ 	.short	(.L_7 - .L_6)
	.align		4
.L_6:
        /*0028*/ 	.word	index@(_Z10block_scanPiS_i)
        /*002c*/ 	.word	0x00000000


	//----- nvinfo : EIATTR_REGCOUNT
	.align		4
.L_7:
        /*0030*/ 	.byte	0x04, 0x2f
        /*0032*/ 	.short	(.L_9 - .L_8)
	.align		4
.L_8:
        /*0034*/ 	.word	index@(_Z9propagatePiS_i)
        /*0038*/ 	.word	0x0000000c


	//----- nvinfo : EIATTR_FRAME_SIZE
	.align		4
.L_9:
        /*003c*/ 	.byte	0x04, 0x11
        /*003e*/ 	.short	(.L_11 - .L_10)
	.align		4
.L_10:
        /*0040*/ 	.word	index@(_Z9propagatePiS_i)
        /*0044*/ 	.word	0x00000000


	//----- nvinfo : EIATTR_MIN_STACK_SIZE
	.align		4
.L_11:
        /*0048*/ 	.byte	0x04, 0x12
        /*004a*/ 	.short	(.L_13 - .L_12)
	.align		4
.L_12:
        /*004c*/ 	.word	index@(_Z9propagatePiS_i)
        /*0050*/ 	.word	0x00000000


	//----- nvinfo : EIATTR_MIN_STACK_SIZE
	.align		4
.L_13:
        /*0054*/ 	.byte	0x04, 0x12
        /*0056*/ 	.short	(.L_15 - .L_14)
	.align		4
.L_14:
        /*0058*/ 	.word	index@(_Z10block_scanPiS_i)
        /*005c*/ 	.word	0x00000000


	//----- nvinfo : EIATTR_MIN_STACK_SIZE
	.align		4
.L_15:
        /*0060*/ 	.byte	0x04, 0x12
        /*0062*/ 	.short	(.L_17 - .L_16)
	.align		4
.L_16:
        /*0064*/ 	.word	index@(_Z10local_scanPiS_S_i)
        /*0068*/ 	.word	0x00000000
.L_17:


//--------------------- .nv.compat                --------------------------
	.section	.nv.compat,"",@"SHT_CUDA_COMPAT_INFO"
	.align	4
        /*0000*/ 	.byte	0x02, 0x09, 0x00, 0x00, 0x02, 0x02, 0x01, 0x00, 0x02, 0x05, 0x05, 0x00, 0x03, 0x07, 0x01, 0x01
        /*0010*/ 	.byte	0x02, 0x03, 0x00, 0x00, 0x02, 0x06, 0x01, 0x00, 0x04, 0x0b, 0x08, 0x00, 0x09, 0x00, 0x00, 0x00
        /*0020*/ 	.byte	0x00, 0x00, 0x00, 0x00


//--------------------- .nv.info._Z9propagatePiS_i --------------------------
	.section	.nv.info._Z9propagatePiS_i,"",@"SHT_CUDA_INFO"
	.sectionflags	@""
	.align	4


	//----- nvinfo : EIATTR_CUDA_API_VERSION
	.align		4
        /*0000*/ 	.byte	0x04, 0x37
        /*0002*/ 	.short	(.L_19 - .L_18)
.L_18:
        /*0004*/ 	.word	0x00000082


	//----- nvinfo : EIATTR_KPARAM_INFO
	.align		4
.L_19:
        /*0008*/ 	.byte	0x04, 0x17
        /*000a*/ 	.short	(.L_21 - .L_20)
.L_20:
        /*000c*/ 	.word	0x00000000
        /*0010*/ 	.short	0x0002
        /*0012*/ 	.short	0x0010
        /*0014*/ 	.byte	0x00, 0xf0, 0x11, 0x00


	//----- nvinfo : EIATTR_KPARAM_INFO
	.align		4
.L_21:
        /*0018*/ 	.byte	0x04, 0x17
        /*001a*/ 	.short	(.L_23 - .L_22)
.L_22:
        /*001c*/ 	.word	0x00000000
        /*0020*/ 	.short	0x0001
        /*0022*/ 	.short	0x0008
        /*0024*/ 	.byte	0x00, 0xf5, 0x21, 0x00


	//----- nvinfo : EIATTR_KPARAM_INFO
	.align		4
.L_23:
        /*0028*/ 	.byte	0x04, 0x17
        /*002a*/ 	.short	(.L_25 - .L_24)
.L_24:
        /*002c*/ 	.word	0x00000000
        /*0030*/ 	.short	0x0000
        /*0032*/ 	.short	0x0000
        /*0034*/ 	.byte	0x00, 0xf5, 0x21, 0x00


	//----- nvinfo : EIATTR_SPARSE_MMA_MASK
	.align		4
.L_25:
        /*0038*/ 	.byte	0x03, 0x50
        /*003a*/ 	.short	0x0000


	//----- nvinfo : EIATTR_MAXREG_COUNT
	.align		4
        /*003c*/ 	.byte	0x03, 0x1b
        /*003e*/ 	.short	0x00ff


	//----- nvinfo : EIATTR_MERCURY_ISA_VERSION
	.align		4
        /*0040*/ 	.byte	0x03, 0x5f
        /*0042*/ 	.short	0x0101


	//----- nvinfo : EIATTR_VRC_CTA_INIT_COUNT
	.align		4
        /*0044*/ 	.byte	0x02, 0x4a
	.zero		1
	.zero		1


	//----- nvinfo : EIATTR_EXIT_INSTR_OFFSETS
	.align		4
        /*0048*/ 	.byte	0x04, 0x1c
        /*004a*/ 	.short	(.L_27 - .L_26)


	//   ....[0]....
.L_26:
        /*004c*/ 	.word	0x00000090


	//   ....[1]....
        /*0050*/ 	.word	0x000001b0


	//----- nvinfo : EIATTR_CRS_STACK_SIZE
	.align		4
.L_27:
        /*0054*/ 	.byte	0x04, 0x1e
        /*0056*/ 	.short	(.L_29 - .L_28)
.L_28:
        /*0058*/ 	.word	0x00000000


	//----- nvinfo : EIATTR_CBANK_PARAM_SIZE
	.align		4
.L_29:
        /*005c*/ 	.byte	0x03, 0x19
        /*005e*/ 	.short	0x0014


	//----- nvinfo : EIATTR_PARAM_CBANK
	.align		4
        /*0060*/ 	.byte	0x04, 0x0a
        /*0062*/ 	.short	(.L_31 - .L_30)
	.align		4
.L_30:
        /*0064*/ 	.word	index@(.nv.constant0._Z9propagatePiS_i)
        /*0068*/ 	.short	0x0380
        /*006a*/ 	.short	0x0014


	//----- nvinfo : EIATTR_SW_WAR
	.align		4
.L_31:
        /*006c*/ 	.byte	0x04, 0x36
        /*006e*/ 	.short	(.L_33 - .L_32)
.L_32:
        /*0070*/ 	.word	0x00000008
.L_33:


//--------------------- .nv.info._Z10block_scanPiS_i --------------------------
	.section	.nv.info._Z10block_scanPiS_i,"",@"SHT_CUDA_INFO"
	.sectionflags	@""
	.align	4


	//----- nvinfo : EIATTR_CUDA_API_VERSION
	.align		4
        /*0000*/ 	.byte	0x04, 0x37
        /*0002*/ 	.short	(.L_35 - .L_34)
.L_34:
        /*0004*/ 	.word	0x00000082


	//----- nvinfo : EIATTR_KPARAM_INFO
	.align		4
.L_35:
        /*0008*/ 	.byte	0x04, 0x17
        /*000a*/ 	.short	(.L_37 - .L_36)
.L_36:
        /*000c*/ 	.word	0x00000000
        /*0010*/ 	.short	0x0002
        /*0012*/ 	.short	0x0010
        /*0014*/ 	.byte	0x00, 0xf0, 0x11, 0x00


	//----- nvinfo : EIATTR_KPARAM_INFO
	.align		4
.L_37:
        /*0018*/ 	.byte	0x04, 0x17
        /*001a*/ 	.short	(.L_39 - .L_38)
.L_38:
        /*001c*/ 	.word	0x00000000
        /*0020*/ 	.short	0x0001
        /*0022*/ 	.short	0x0008
        /*0024*/ 	.byte	0x00, 0xf5, 0x21, 0x00


	//----- nvinfo : EIATTR_KPARAM_INFO
	.align		4
.L_39:
        /*0028*/ 	.byte	0x04, 0x17
        /*002a*/ 	.short	(.L_41 - .L_40)
.L_40:
        /*002c*/ 	.word	0x00000000
        /*0030*/ 	.short	0x0000
        /*0032*/ 	.short	0x0000
        /*0034*/ 	.byte	0x00, 0xf5, 0x21, 0x00


	//----- nvinfo : EIATTR_SPARSE_MMA_MASK
	.align		4
.L_41:
        /*0038*/ 	.byte	0x03, 0x50
        /*003a*/ 	.short	0x0000


	//----- nvinfo : EIATTR_MAXREG_COUNT
	.align		4
        /*003c*/ 	.byte	0x03, 0x1b
        /*003e*/ 	.short	0x00ff


	//----- nvinfo : EIATTR_NUM_BARRIERS
	.align		4
        /*0040*/ 	.byte	0x02, 0x4c
        /*0042*/ 	.byte	0x01
	.zero		1


	//----- nvinfo : EIATTR_MERCURY_ISA_VERSION
	.align		4
        /*0044*/ 	.byte	0x03, 0x5f
        /*0046*/ 	.short	0x0101


	//----- nvinfo : EIATTR_VRC_CTA_INIT_COUNT
	.align		4
        /*0048*/ 	.byte	0x02, 0x4a
	.zero		1
	.zero		1


	//----- nvinfo : EIATTR_EXIT_INSTR_OFFSETS
	.align		4
        /*004c*/ 	.byte	0x04, 0x1c
        /*004e*/ 	.short	(.L_43 - .L_42)


	//   ....[0]....
.L_42:
        /*0050*/ 	.word	0x00000860


	//   ....[1]....
        /*0054*/ 	.word	0x000008b0


	//----- nvinfo : EIATTR_CBANK_PARAM_SIZE
	.align		4
.L_43:
        /*0058*/ 	.byte	0x03, 0x19
        /*005a*/ 	.short	0x0014


	//----- nvinfo : EIATTR_PARAM_CBANK
	.align		4
        /*005c*/ 	.byte	0x04, 0x0a
        /*005e*/ 	.short	(.L_45 - .L_44)
	.align		4
.L_44:
        /*0060*/ 	.word	index@(.nv.constant0._Z10block_scanPiS_i)
        /*0064*/ 	.short	0x0380
        /*0066*/ 	.short	0x0014


	//----- nvinfo : EIATTR_SW_WAR
	.align		4
.L_45:
        /*0068*/ 	.byte	0x04, 0x36
        /*006a*/ 	.short	(.L_47 - .L_46)
.L_46:
        /*006c*/ 	.word	0x00000008
.L_47:


//--------------------- .nv.info._Z10local_scanPiS_S_i --------------------------
	.section	.nv.info._Z10local_scanPiS_S_i,"",@"SHT_CUDA_INFO"
	.sectionflags	@""
	.align	4


	//----- nvinfo : EIATTR_CUDA_API_VERSION
	.align		4
        /*0000*/ 	.byte	0x04, 0x37
        /*0002*/ 	.short	(.L_49 - .L_48)
.L_48:
        /*0004*/ 	.word	0x00000082


	//----- nvinfo : EIATTR_KPARAM_INFO
	.align		4
.L_49:
        /*0008*/ 	.byte	0x04, 0x17
        /*000a*/ 	.short	(.L_51 - .L_50)
.L_50:
        /*000c*/ 	.word	0x00000000
        /*0010*/ 	.short	0x0003
        /*0012*/ 	.short	0x0018
        /*0014*/ 	.byte	0x00, 0xf0, 0x11, 0x00


	//----- nvinfo : EIATTR_KPARAM_INFO
	.align		4
.L_51:
        /*0018*/ 	.byte	0x04, 0x17
        /*001a*/ 	.short	(.L_53 - .L_52)
.L_52:
        /*001c*/ 	.word	0x00000000
        /*0020*/ 	.short	0x0002
        /*0022*/ 	.short	0x0010
        /*0024*/ 	.byte	0x00, 0xf5, 0x21, 0x00


	//----- nvinfo : EIATTR_KPARAM_INFO
	.align		4
.L_53:
        /*0028*/ 	.byte	0x04, 0x17
        /*002a*/ 	.short	(.L_55 - .L_54)
.L_54:
        /*002c*/ 	.word	0x00000000
        /*0030*/ 	.short	0x0001
        /*0032*/ 	.short	0x0008
        /*0034*/ 	.byte	0x00, 0xf5, 0x21, 0x00


	//----- nvinfo : EIATTR_KPARAM_INFO
	.align		4
.L_55:
        /*0038*/ 	.byte	0x04, 0x17
        /*003a*/ 	.short	(.L_57 - .L_56)
.L_56:
        /*003c*/ 	.word	0x00000000
        /*0040*/ 	.short	0x0000
        /*0042*/ 	.short	0x0000
        /*0044*/ 	.byte	0x00, 0xf5, 0x21, 0x00


	//----- nvinfo : EIATTR_SPARSE_MMA_MASK
	.align		4
.L_57:
        /*0048*/ 	.byte	0x03, 0x50
        /*004a*/ 	.short	0x0000


	//----- nvinfo : EIATTR_MAXREG_COUNT
	.align		4
        /*004c*/ 	.byte	0x03, 0x1b
        /*004e*/ 	.short	0x00ff


	//----- nvinfo : EIATTR_NUM_BARRIERS
	.align		4
        /*0050*/ 	.byte	0x02, 0x4c
        /*0052*/ 	.byte	0x01
	.zero		1


	//----- nvinfo : EIATTR_MERCURY_ISA_VERSION
	.align		4
        /*0054*/ 	.byte	0x03, 0x5f
        /*0056*/ 	.short	0x0101


	//----- nvinfo : EIATTR_VRC_CTA_INIT_COUNT
	.align		4
        /*0058*/ 	.byte	0x02, 0x4a
	.zero		1
	.zero		1


	//----- nvinfo : EIATTR_EXIT_INSTR_OFFSETS
	.align		4
        /*005c*/ 	.byte	0x04, 0x1c
        /*005e*/ 	.short	(.L_59 - .L_58)


	//   ....[0]....
.L_58:
        /*0060*/ 	.word	0x00000080


	//   ....[1]....
        /*0064*/ 	.word	0x00000390


	//   ....[2]....
        /*0068*/ 	.word	0x000003d0


	//----- nvinfo : EIATTR_CRS_STACK_SIZE
	.align		4
.L_59:
        /*006c*/ 	.byte	0x04, 0x1e
        /*006e*/ 	.short	(.L_61 - .L_60)
.L_60:
        /*0070*/ 	.word	0x00000000


	//----- nvinfo : EIATTR_CBANK_PARAM_SIZE
	.align		4
.L_61:
        /*0074*/ 	.byte	0x03, 0x19
        /*0076*/ 	.short	0x001c


	//----- nvinfo : EIATTR_PARAM_CBANK
	.align		4
        /*0078*/ 	.byte	0x04, 0x0a
        /*007a*/ 	.short	(.L_63 - .L_62)
	.align		4
.L_62:
        /*007c*/ 	.word	index@(.nv.constant0._Z10local_scanPiS_S_i)
        /*0080*/ 	.short	0x0380
        /*0082*/ 	.short	0x001c


	//----- nvinfo : EIATTR_SW_WAR
	.align		4
.L_63:
        /*0084*/ 	.byte	0x04, 0x36
        /*0086*/ 	.short	(.L_65 - .L_64)
.L_64:
        /*0088*/ 	.word	0x00000008
.L_65:


//--------------------- .nv.callgraph             --------------------------
	.section	.nv.callgraph,"",@"SHT_CUDA_CALLGRAPH"
	.align	4
	.sectionentsize	8
	.align		4
        /*0000*/ 	.word	0x00000000
	.align		4
        /*0004*/ 	.word	0xffffffff
	.align		4
        /*0008*/ 	.word	0x00000000
	.align		4
        /*000c*/ 	.word	0xfffffffe
	.align		4
        /*0010*/ 	.word	0x00000000
	.align		4
        /*0014*/ 	.word	0xfffffffd
	.align		4
        /*0018*/ 	.word	0x00000000
	.align		4
        /*001c*/ 	.word	0xfffffffc


//--------------------- .text._Z9propagatePiS_i   --------------------------
	.section	.text._Z9propagatePiS_i,"ax",@progbits
	.align	128
        .global         _Z9propagatePiS_i
        .type           _Z9propagatePiS_i,@function
        .size           _Z9propagatePiS_i,(.L_x_13 - _Z9propagatePiS_i)
        .other          _Z9propagatePiS_i,@"STO_CUDA_ENTRY STV_DEFAULT"
_Z9propagatePiS_i:
.text._Z9propagatePiS_i:
[----:B------:R-:W-:Y:S01]  /*0000*/  LDC R1, c[0x0][0x37c] ;  /* 0x0000df00ff017b82 */ /* 0x000fe20000000800 */
[----:B------:R-:W0:Y:S01]  /*0010*/  S2R R0, SR_TID.X ;  /* 0x0000000000007919 */ /* 0x000e220000002100 */
[----:B------:R-:W0:Y:S01]  /*0020*/  LDCU UR4, c[0x0][0x360] ;  /* 0x00006c00ff0477ac */ /* 0x000e220008000800 */
[----:B------:R-:W0:Y:S01]  /*0030*/  S2R R5, SR_CTAID.X ;  /* 0x0000000000057919 */ /* 0x000e220000002500 */
[----:B------:R-:W1:Y:S01]  /*0040*/  LDCU UR6, c[0x0][0x390] ;  /* 0x00007200ff0677ac */ /* 0x000e620008000800 */
[----:B0-----:R-:W-:-:S04]  /*0050*/  IMAD R0, R5, UR4, R0 ;  /* 0x0000000405007c24 */ /* 0x001fc8000f8e0200 */
[----:B------:R-:W-:-:S05]  /*0060*/  IMAD.SHL.U32 R0, R0, 0x4, RZ ;  /* 0x0000000400007824 */ /* 0x000fca00078e00ff */
[----:B-1----:R-:W-:-:S04]  /*0070*/  ISETP.GE.AND P0, PT, R0, UR6, PT ;  /* 0x0000000600007c0c */ /* 0x002fc8000bf06270 */
[----:B------:R-:W-:-:S13]  /*0080*/  ISETP.EQ.OR P0, PT, R5, RZ, P0 ;  /* 0x000000ff0500720c */ /* 0x000fda0000702670 */
[----:B------:R-:W-:Y:S05]  /*0090*/  @P0 EXIT ;  /* 0x000000000000094d */ /* 0x000fea0003800000 */
[----:B------:R-:W0:Y:S01]  /*00a0*/  LDC.64 R2, c[0x0][0x388] ;  /* 0x0000e200ff027b82 */ /* 0x000e220000000a00 */
[----:B------:R-:W1:Y:S01]  /*00b0*/  LDCU.64 UR4, c[0x0][0x358] ;  /* 0x00006b00ff0477ac */ /* 0x000e620008000a00 */
[----:B------:R-:W-:-:S05]  /*00c0*/  IADD3 R5, PT, PT, R5, -0x1, RZ ;  /* 0xffffffff05057810 */ /* 0x000fca0007ffe0ff */
[----:B0-----:R-:W-:Y:S02]  /*00d0*/  IMAD.WIDE.U32 R2, R5, 0x4, R2 ;  /* 0x0000000405027825 */ /* 0x001fe400078e0002 */
[----:B------:R-:W0:Y:S03]  /*00e0*/  LDC.64 R4, c[0x0][0x380] ;  /* 0x0000e000ff047b82 */ /* 0x000e260000000a00 */
[----:B-1----:R1:W5:Y:S01]  /*00f0*/  LDG.E R6, desc[UR4][R2.64] ;  /* 0x0000000402067981 */ /* 0x002362000c1e1900 */
[----:B------:R-:W-:-:S07]  /*0100*/  IMAD.MOV.U32 R7, RZ, RZ, 0x1 ;  /* 0x00000001ff077424 */ /* 0x000fce00078e00ff */
.L_x_0:
[----:B012---:R-:W-:-:S05]  /*0110*/  IMAD.WIDE R2, R0, 0x4, R4 ;  /* 0x0000000400027825 */ /* 0x007fca00078e0204 */
[----:B------:R-:W2:Y:S01]  /*0120*/  LDG.E R9, desc[UR4][R2.64] ;  /* 0x0000000402097981 */ /* 0x000ea2000c1e1900 */
[C---:B------:R-:W-:Y:S01]  /*0130*/  VIADD R8, R7.reuse, 0xffffffff ;  /* 0xffffffff07087836 */ /* 0x040fe20000000000 */
[----:B------:R-:W-:Y:S01]  /*0140*/  IADD3 R0, PT, PT, R0, 0x1, RZ ;  /* 0x0000000100007810 */ /* 0x000fe20007ffe0ff */
[----:B------:R-:W-:-:S03]  /*0150*/  VIADD R7, R7, 0x1 ;  /* 0x0000000107077836 */ /* 0x000fc60000000000 */
[----:B------:R-:W-:Y:S02]  /*0160*/  ISETP.GE.U32.AND P0, PT, R8, 0x3, PT ;  /* 0x000000030800780c */ /* 0x000fe40003f06070 */
[----:B------:R-:W-:Y:S02]  /*0170*/  ISETP.LT.AND P1, PT, R0, UR6, PT ;  /* 0x0000000600007c0c */ /* 0x000fe4000bf21270 */
[----:B--2--5:R-:W-:-:S05]  /*0180*/  IADD3 R9, PT, PT, R6, R9, RZ ;  /* 0x0000000906097210 */ /* 0x024fca0007ffe0ff */
[----:B------:R2:W-:Y:S06]  /*0190*/  STG.E desc[UR4][R2.64], R9 ;  /* 0x0000000902007986 */ /* 0x0005ec000c101904 */
[----:B------:R-:W-:Y:S05]  /*01a0*/  @!P0 BRA P1, `(.L_x_0) ;  /* 0xfffffffc00d88947 */ /* 0x000fea000083ffff */
[----:B------:R-:W-:Y:S05]  /*01b0*/  EXIT ;  /* 0x000000000000794d */ /* 0x000fea0003800000 */
.L_x_1:
[----:B------:R-:W-:-:S00]  /*01c0*/  BRA `(.L_x_1) ;  /* 0xfffffffc00fc7947 */ /* 0x000fc0000383ffff */
[----:B------:R-:W-:-:S00]  /*01d0*/  NOP ;  /* 0x0000000000007918 */ /* 0x000fc00000000000 */
        /* <DEDUP_REMOVED lines=10> */
.L_x_13:


//--------------------- .text._Z10block_scanPiS_i --------------------------
	.section	.text._Z10block_scanPiS_i,"ax",@progbits
	.align	128
        .global         _Z10block_scanPiS_i
        .type           _Z10block_scanPiS_i,@function
        .size           _Z10block_scanPiS_i,(.L_x_14 - _Z10block_scanPiS_i)
        .other          _Z10block_scanPiS_i,@"STO_CUDA_ENTRY STV_DEFAULT"
_Z10block_scanPiS_i:
.text._Z10block_scanPiS_i:
[----:B------:R-:W-:Y:S01]  /*0000*/  LDC R1, c[0x0][0x37c] ;  /* 0x0000df00ff017b82 */ /* 0x000fe20000000800 */
[----:B------:R-:W0:Y:S07]  /*0010*/  S2R R0, SR_TID.X ;  /* 0x0000000000007919 */ /* 0x000e2e0000002100 */
[----:B------:R-:W0:Y:S01]  /*0020*/  LDC R3, c[0x0][0x390] ;  /* 0x0000e400ff037b82 */ /* 0x000e220000000800 */
[----:B------:R-:W1:Y:S01]  /*0030*/  LDCU.64 UR8, c[0x0][0x358] ;  /* 0x00006b00ff0877ac */ /* 0x000e620008000a00 */
[----:B0-----:R-:W-:-:S13]  /*0040*/  ISETP.GE.AND P0, PT, R0, R3, PT ;  /* 0x000000030000720c */ /* 0x001fda0003f06270 */
[----:B------:R-:W0:Y:S02]  /*0050*/  @!P0 LDC.64 R4, c[0x0][0x380] ;  /* 0x0000e000ff048b82 */ /* 0x000e240000000a00 */
[----:B0-----:R-:W-:-:S06]  /*0060*/  @!P0 IMAD.WIDE.U32 R4, R0, 0x4, R4 ;  /* 0x0000000400048825 */ /* 0x001fcc00078e0004 */
[----:B-1----:R-:W2:Y:S01]  /*0070*/  @!P0 LDG.E R5, desc[UR8][R4.64] ;  /* 0x0000000804058981 */ /* 0x002ea2000c1e1900 */
[----:B------:R-:W0:Y:S01]  /*0080*/  S2UR UR5, SR_CgaCtaId ;  /* 0x00000000000579c3 */ /* 0x000e220000008800 */
[----:B------:R-:W-:Y:S02]  /*0090*/  UMOV UR4, 0x400 ;  /* 0x0000040000047882 */ /* 0x000fe40000000000 */
[----:B0-----:R-:W-:-:S06]  /*00a0*/  ULEA UR4, UR5, UR4, 0x18 ;  /* 0x0000000405047291 */ /* 0x001fcc000f8ec0ff */
[----:B------:R-:W-:-:S05]  /*00b0*/  LEA R2, R0, UR4, 0x2 ;  /* 0x0000000400027c11 */ /* 0x000fca000f8e10ff */
[----:B--2---:R0:W-:Y:S01]  /*00c0*/  @!P0 STS [R2], R5 ;  /* 0x0000000502008388 */ /* 0x0041e20000000800 */
[----:B------:R-:W-:Y:S01]  /*00d0*/  BAR.SYNC.DEFER_BLOCKING 0x0 ;  /* 0x0000000000007b1d */ /* 0x000fe20000010000 */
[----:B------:R-:W-:-:S13]  /*00e0*/  ISETP.GE.AND P0, PT, R3, 0x2, PT ;  /* 0x000000020300780c */ /* 0x000fda0003f06270 */
[----:B0-----:R-:W-:Y:S05]  /*00f0*/  @!P0 BRA `(.L_x_2) ;  /* 0x0000000400cc8947 */ /* 0x001fea0003800000 */
[C---:B------:R-:W-:Y:S01]  /*0100*/  VIADD R4, R3.reuse, 0xfffffffe ;  /* 0xfffffffe03047836 */ /* 0x040fe20000000000 */
[----:B------:R-:W-:Y:S01]  /*0110*/  UMOV UR4, 0x1 ;  /* 0x0000000100047882 */ /* 0x000fe20000000000 */
[----:B------:R-:W-:-:S03]  /*0120*/  VIADD R3, R3, 0xffffffff ;  /* 0xffffffff03037836 */ /* 0x000fc60000000000 */
[----:B------:R-:W-:Y:S02]  /*0130*/  ISETP.GE.U32.AND P0, PT, R4, 0x7, PT ;  /* 0x000000070400780c */ /* 0x000fe40003f06070 */
[----:B------:R-:W-:-:S11]  /*0140*/  LOP3.LUT R8, R3, 0x7, RZ, 0xc0, !PT ;  /* 0x0000000703087812 */ /* 0x000fd600078ec0ff */
[----:B------:R-:W-:Y:S05]  /*0150*/  @!P0 BRA `(.L_x_3) ;  /* 0x0000000000e48947 */ /* 0x000fea0003800000 */
[----:B------:R-:W-:Y:S01]  /*0160*/  LOP3.LUT R10, R3, 0xfffffff8, RZ, 0xc0, !PT ;  /* 0xfffffff8030a7812 */ /* 0x000fe200078ec0ff */
[----:B------:R-:W-:Y:S01]  /*0170*/  IMAD.MOV R4, RZ, RZ, -R0 ;  /* 0x000000ffff047224 */ /* 0x000fe200078e0a00 */
[----:B------:R-:W-:Y:S01]  /*0180*/  UMOV UR5, 0x1 ;  /* 0x0000000100057882 */ /* 0x000fe20000000000 */
[----:B------:R-:W-:-:S05]  /*0190*/  UMOV UR4, URZ ;  /* 0x000000ff00047c82 */ /* 0x000fca0008000000 */
.L_x_4:
[C---:B------:R-:W-:Y:S01]  /*01a0*/  ISETP.NE.AND P0, PT, R4.reuse, -0x1, PT ;  /* 0xffffffff0400780c */ /* 0x040fe20003f05270 */
[----:B------:R-:W-:Y:S01]  /*01b0*/  UIADD3 UR6, UPT, UPT, UR5, 0x1, URZ ;  /* 0x0000000105067890 */ /* 0x000fe2000fffe0ff */
[----:B------:R-:W-:Y:S01]  /*01c0*/  VIADD R4, R4, 0x8 ;  /* 0x0000000804047836 */ /* 0x000fe20000000000 */
[----:B------:R-:W-:-:S04]  /*01d0*/  UIADD3 UR4, UPT, UPT, UR4, 0x8, URZ ;  /* 0x0000000804047890 */ /* 0x000fc8000fffe0ff */
[----:B------:R-:W-:Y:S01]  /*01e0*/  ISETP.NE.AND P1, PT, R0, UR6, PT ;  /* 0x0000000600007c0c */ /* 0x000fe2000bf25270 */
[----:B------:R-:W-:-:S05]  /*01f0*/  UIADD3 UR6, UPT, UPT, UR5, 0x2, URZ ;  /* 0x0000000205067890 */ /* 0x000fca000fffe0ff */
[----:B------:R-:W-:Y:S04]  /*0200*/  @!P0 LDS R5, [R2+-0x4] ;  /* 0xfffffc0002058984 */ /* 0x000fe80000000800 */
[----:B0-----:R-:W0:Y:S02]  /*0210*/  @!P0 LDS R6, [R2] ;  /* 0x0000000002068984 */ /* 0x001e240000000800 */
[----:B0-----:R-:W-:Y:S02]  /*0220*/  @!P0 IMAD.IADD R5, R5, 0x1, R6 ;  /* 0x0000000105058824 */ /* 0x001fe400078e0206 */
[----:B------:R-:W-:Y:S04]  /*0230*/  @!P1 LDS R6, [R2+-0x4] ;  /* 0xfffffc0002069984 */ /* 0x000fe80000000800 */
[----:B------:R-:W-:Y:S01]  /*0240*/  @!P0 STS [R2], R5 ;  /* 0x0000000502008388 */ /* 0x000fe20000000800 */
[----:B------:R-:W-:Y:S01]  /*0250*/  ISETP.NE.AND P0, PT, R0, UR6, PT ;  /* 0x0000000600007c0c */ /* 0x000fe2000bf05270 */
[----:B------:R-:W-:-:S02]  /*0260*/  UIADD3 UR6, UPT, UPT, UR5, 0x3, URZ ;  /* 0x0000000305067890 */ /* 0x000fc4000fffe0ff */
[----:B------:R-:W0:Y:S02]  /*0270*/  @!P1 LDS R7, [R2] ;  /* 0x0000000002079984 */ /* 0x000e240000000800 */
[----:B0-----:R-:W-:-:S08]  /*0280*/  @!P1 IMAD.IADD R7, R6, 0x1, R7 ;  /* 0x0000000106079824 */ /* 0x001fd000078e0207 */
[----:B------:R-:W-:Y:S04]  /*0290*/  @!P0 LDS R6, [R2+-0x4] ;  /* 0xfffffc0002068984 */ /* 0x000fe80000000800 */
[----:B------:R-:W-:Y:S01]  /*02a0*/  @!P1 STS [R2], R7 ;  /* 0x0000000702009388 */ /* 0x000fe20000000800 */
[----:B------:R-:W-:Y:S01]  /*02b0*/  ISETP.NE.AND P1, PT, R0, UR6, PT ;  /* 0x0000000600007c0c */ /* 0x000fe2000bf25270 */
[----:B------:R-:W-:Y:S02]  /*02c0*/  UIADD3 UR6, UPT, UPT, UR5, 0x4, URZ ;  /* 0x0000000405067890 */ /* 0x000fe4000fffe0ff */
[----:B------:R-:W0:Y:S10]  /*02d0*/  @!P0 LDS R9, [R2] ;  /* 0x0000000002098984 */ /* 0x000e340000000800 */
[----:B------:R-:W-:Y:S01]  /*02e0*/  @!P1 LDS R5, [R2+-0x4] ;  /* 0xfffffc0002059984 */ /* 0x000fe20000000800 */
[----:B0-----:R-:W-:-:S05]  /*02f0*/  @!P0 IMAD.IADD R9, R6, 0x1, R9 ;  /* 0x0000000106098824 */ /* 0x001fca00078e0209 */
[----:B------:R-:W-:Y:S01]  /*0300*/  @!P0 STS [R2], R9 ;  /* 0x0000000902008388 */ /* 0x000fe20000000800 */
[----:B------:R-:W-:Y:S01]  /*0310*/  ISETP.NE.AND P0, PT, R0, UR6, PT ;  /* 0x0000000600007c0c */ /* 0x000fe2000bf05270 */
[----:B------:R-:W-:Y:S02]  /*0320*/  UIADD3 UR6, UPT, UPT, UR5, 0x5, URZ ;  /* 0x0000000505067890 */ /* 0x000fe4000fffe0ff */
[----:B------:R-:W0:Y:S02]  /*0330*/  @!P1 LDS R6, [R2] ;  /* 0x0000000002069984 */ /* 0x000e240000000800 */
[----:B0-----:R-:W-:-:S08]  /*0340*/  @!P1 IMAD.IADD R5, R5, 0x1, R6 ;  /* 0x0000000105059824 */ /* 0x001fd000078e0206 */
[----:B------:R-:W-:Y:S04]  /*0350*/  @!P0 LDS R6, [R2+-0x4] ;  /* 0xfffffc0002068984 */ /* 0x000fe80000000800 */
        /* <DEDUP_REMOVED lines=9> */
[----:B------:R-:W0:Y:S01]  /*03f0*/  @!P1 LDS R9, [R2] ;  /* 0x0000000002099984 */ /* 0x000e220000000800 */
[----:B------:R-:W-:-:S09]  /*0400*/  UIADD3 UR5, UPT, UPT, UR5, 0x8, URZ ;  /* 0x0000000805057890 */ /* 0x000fd2000fffe0ff */
[----:B------:R-:W-:Y:S01]  /*0410*/  @!P0 LDS R5, [R2+-0x4] ;  /* 0xfffffc0002058984 */ /* 0x000fe20000000800 */
[----:B0-----:R-:W-:-:S05]  /*0420*/  @!P1 IMAD.IADD R9, R6, 0x1, R9 ;  /* 0x0000000106099824 */ /* 0x001fca00078e0209 */
[----:B------:R-:W-:Y:S01]  /*0430*/  @!P1 STS [R2], R9 ;  /* 0x0000000902009388 */ /* 0x000fe20000000800 */
[----:B------:R-:W-:-:S03]  /*0440*/  ISETP.NE.AND P1, PT, R0, UR6, PT ;  /* 0x0000000600007c0c */ /* 0x000fc6000bf25270 */
[----:B------:R-:W0:Y:S02]  /*0450*/  @!P0 LDS R6, [R2] ;  /* 0x0000000002068984 */ /* 0x000e240000000800 */
[----:B0-----:R-:W-:-:S08]  /*0460*/  @!P0 IMAD.IADD R5, R5, 0x1, R6 ;  /* 0x0000000105058824 */ /* 0x001fd000078e0206 */
[----:B------:R-:W-:Y:S04]  /*0470*/  @!P1 LDS R6, [R2+-0x4] ;  /* 0xfffffc0002069984 */ /* 0x000fe80000000800 */
[----:B------:R-:W-:Y:S01]  /*0480*/  @!P0 STS [R2], R5 ;  /* 0x0000000502008388 */ /* 0x000fe20000000800 */
[----:B------:R-:W-:-:S03]  /*0490*/  ISETP.NE.AND P0, PT, R10, UR6, PT ;  /* 0x000000060a007c0c */ /* 0x000fc6000bf05270 */
[----:B------:R-:W0:Y:S02]  /*04a0*/  @!P1 LDS R7, [R2] ;  /* 0x0000000002079984 */ /* 0x000e240000000800 */
[----:B0-----:R-:W-:-:S05]  /*04b0*/  @!P1 IMAD.IADD R7, R6, 0x1, R7 ;  /* 0x0000000106079824 */ /* 0x001fca00078e0207 */
[----:B------:R0:W-:Y:S03]  /*04c0*/  @!P1 STS [R2], R7 ;  /* 0x0000000702009388 */ /* 0x0001e60000000800 */
[----:B------:R-:W-:Y:S05]  /*04d0*/  @P0 BRA `(.L_x_4) ;  /* 0xfffffffc00300947 */ /* 0x000fea000383ffff */
[----:B------:R-:W-:-:S12]  /*04e0*/  UIADD3 UR4, UPT, UPT, UR4, 0x1, URZ ;  /* 0x0000000104047890 */ /* 0x000fd8000fffe0ff */
.L_x_3:
[----:B------:R-:W-:-:S13]  /*04f0*/  ISETP.NE.AND P0, PT, R8, RZ, PT ;  /* 0x000000ff0800720c */ /* 0x000fda0003f05270 */
[----:B------:R-:W-:Y:S05]  /*0500*/  @!P0 BRA `(.L_x_2) ;  /* 0x0000000000c88947 */ /* 0x000fea0003800000 */
[----:B------:R-:W-:Y:S02]  /*0510*/  ISETP.GE.U32.AND P1, PT, R8, 0x4, PT ;  /* 0x000000040800780c */ /* 0x000fe40003f26070 */
[----:B------:R-:W-:-:S04]  /*0520*/  LOP3.LUT R6, R3, 0x3, RZ, 0xc0, !PT ;  /* 0x0000000303067812 */ /* 0x000fc800078ec0ff */
[----:B------:R-:W-:-:S07]  /*0530*/  ISETP.NE.AND P0, PT, R6, RZ, PT ;  /* 0x000000ff0600720c */ /* 0x000fce0003f05270 */
[----:B------:R-:W-:Y:S06]  /*0540*/  @!P1 BRA `(.L_x_5) ;  /* 0x0000000000609947 */ /* 0x000fec0003800000 */
[----:B------:R-:W-:Y:S01]  /*0550*/  ISETP.NE.AND P2, PT, R0, UR4, PT ;  /* 0x0000000400007c0c */ /* 0x000fe2000bf45270 */
[----:B------:R-:W-:-:S06]  /*0560*/  UIADD3 UR5, UPT, UPT, UR4, 0x1, URZ ;  /* 0x0000000104057890 */ /* 0x000fcc000fffe0ff */
[----:B------:R-:W-:Y:S01]  /*0570*/  ISETP.NE.AND P1, PT, R0, UR5, PT ;  /* 0x0000000500007c0c */ /* 0x000fe2000bf25270 */
[----:B------:R-:W-:-:S05]  /*0580*/  UIADD3 UR5, UPT, UPT, UR4, 0x2, URZ ;  /* 0x0000000204057890 */ /* 0x000fca000fffe0ff */
[----:B------:R-:W-:Y:S04]  /*0590*/  @!P2 LDS R4, [R2+-0x4] ;  /* 0xfffffc000204a984 */ /* 0x000fe80000000800 */
[----:B------:R-:W1:Y:S02]  /*05a0*/  @!P2 LDS R5, [R2] ;  /* 0x000000000205a984 */ /* 0x000e640000000800 */
[----:B-1----:R-:W-:Y:S02]  /*05b0*/  @!P2 IMAD.IADD R5, R4, 0x1, R5 ;  /* 0x000000010405a824 */ /* 0x002fe400078e0205 */
[----:B------:R-:W-:Y:S04]  /*05c0*/  @!P1 LDS R4, [R2+-0x4] ;  /* 0xfffffc0002049984 */ /* 0x000fe80000000800 */
[----:B------:R-:W-:Y:S01]  /*05d0*/  @!P2 STS [R2], R5 ;  /* 0x000000050200a388 */ /* 0x000fe20000000800 */
[----:B------:R-:W-:Y:S01]  /*05e0*/  ISETP.NE.AND P2, PT, R0, UR5, PT ;  /* 0x0000000500007c0c */ /* 0x000fe2000bf45270 */
[----:B------:R-:W-:-:S02]  /*05f0*/  UIADD3 UR5, UPT, UPT, UR4, 0x3, URZ ;  /* 0x0000000304057890 */ /* 0x000fc4000fffe0ff */
[----:B0-----:R-:W0:Y:S01]  /*0600*/  @!P1 LDS R7, [R2] ;  /* 0x0000000002079984 */ /* 0x001e220000000800 */
[----:B------:R-:W-:Y:S01]  /*0610*/  UIADD3 UR4, UPT, UPT, UR4, 0x4, URZ ;  /* 0x0000000404047890 */ /* 0x000fe2000fffe0ff */
[----:B0-----:R-:W-:-:S08]  /*0620*/  @!P1 IMAD.IADD R7, R4, 0x1, R7 ;  /* 0x0000000104079824 */ /* 0x001fd000078e0207 */
[----:B------:R-:W-:Y:S04]  /*0630*/  @!P2 LDS R4, [R2+-0x4] ;  /* 0xfffffc000204a984 */ /* 0x000fe80000000800 */
[----:B------:R-:W-:Y:S01]  /*0640*/  @!P1 STS [R2], R7 ;  /* 0x0000000702009388 */ /* 0x000fe20000000800 */
[----:B------:R-:W-:-:S03]  /*0650*/  ISETP.NE.AND P1, PT, R0, UR5, PT ;  /* 0x0000000500007c0c */ /* 0x000fc6000bf25270 */
[----:B------:R-:W0:Y:S02]  /*0660*/  @!P2 LDS R9, [R2] ;  /* 0x000000000209a984 */ /* 0x000e240000000800 */
[----:B0-----:R-:W-:-:S08]  /*0670*/  @!P2 IMAD.IADD R9, R4, 0x1, R9 ;  /* 0x000000010409a824 */ /* 0x001fd000078e0209 */
[----:B------:R-:W-:Y:S04]  /*0680*/  @!P1 LDS R4, [R2+-0x4] ;  /* 0xfffffc0002049984 */ /* 0x000fe80000000800 */
[----:B------:R-:W-:Y:S04]  /*0690*/  @!P2 STS [R2], R9 ;  /* 0x000000090200a388 */ /* 0x000fe80000000800 */
[----:B------:R-:W0:Y:S02]  /*06a0*/  @!P1 LDS R5, [R2] ;  /* 0x0000000002059984 */ /* 0x000e240000000800 */
[----:B0-----:R-:W-:-:S05]  /*06b0*/  @!P1 IMAD.IADD R5, R4, 0x1, R5 ;  /* 0x0000000104059824 */ /* 0x001fca00078e0205 */
[----:B------:R1:W-:Y:S02]  /*06c0*/  @!P1 STS [R2], R5 ;  /* 0x0000000502009388 */ /* 0x0003e40000000800 */
.L_x_5:
[----:B------:R-:W-:Y:S05]  /*06d0*/  @!P0 BRA `(.L_x_2) ;  /* 0x0000000000548947 */ /* 0x000fea0003800000 */
[----:B------:R-:W-:Y:S02]  /*06e0*/  ISETP.NE.AND P0, PT, R6, 0x1, PT ;  /* 0x000000010600780c */ /* 0x000fe40003f05270 */
[----:B------:R-:W-:-:S11]  /*06f0*/  LOP3.LUT R6, R3, 0x1, RZ, 0xc0, !PT ;  /* 0x0000000103067812 */ /* 0x000fd600078ec0ff */
[----:B------:R-:W-:Y:S05]  /*0700*/  @!P0 BRA `(.L_x_6) ;  /* 0x0000000000308947 */ /* 0x000fea0003800000 */
[----:B------:R-:W-:Y:S01]  /*0710*/  ISETP.NE.AND P0, PT, R0, UR4, PT ;  /* 0x0000000400007c0c */ /* 0x000fe2000bf05270 */
[----:B------:R-:W-:Y:S02]  /*0720*/  UIADD3 UR5, UPT, UPT, UR4, 0x1, URZ ;  /* 0x0000000104057890 */ /* 0x000fe4000fffe0ff */
[----:B------:R-:W-:-:S04]  /*0730*/  UIADD3 UR4, UPT, UPT, UR4, 0x2, URZ ;  /* 0x0000000204047890 */ /* 0x000fc8000fffe0ff */
[----:B------:R-:W-:-:S06]  /*0740*/  ISETP.NE.AND P1, PT, R0, UR5, PT ;  /* 0x0000000500007c0c */ /* 0x000fcc000bf25270 */
[----:B------:R-:W-:Y:S04]  /*0750*/  @!P0 LDS R3, [R2+-0x4] ;  /* 0xfffffc0002038984 */ /* 0x000fe80000000800 */
[----:B------:R-:W2:Y:S02]  /*0760*/  @!P0 LDS R4, [R2] ;  /* 0x0000000002048984 */ /* 0x000ea40000000800 */
[----:B--2---:R-:W-:Y:S02]  /*0770*/  @!P0 IMAD.IADD R3, R3, 0x1, R4 ;  /* 0x0000000103038824 */ /* 0x004fe400078e0204 */
[----:B------:R-:W-:Y:S04]  /*0780*/  @!P1 LDS R4, [R2+-0x4] ;  /* 0xfffffc0002049984 */ /* 0x000fe80000000800 */
[----:B------:R-:W-:Y:S04]  /*0790*/  @!P0 STS [R2], R3 ;  /* 0x0000000302008388 */ /* 0x000fe80000000800 */
[----:B-1----:R-:W1:Y:S02]  /*07a0*/  @!P1 LDS R5, [R2] ;  /* 0x0000000002059984 */ /* 0x002e640000000800 */
[----:B-1----:R-:W-:-:S05]  /*07b0*/  @!P1 IMAD.IADD R5, R4, 0x1, R5 ;  /* 0x0000000104059824 */ /* 0x002fca00078e0205 */
[----:B------:R2:W-:Y:S02]  /*07c0*/  @!P1 STS [R2], R5 ;  /* 0x0000000502009388 */ /* 0x0005e40000000800 */
.L_x_6:
[----:B------:R-:W-:-:S04]  /*07d0*/  ISETP.NE.AND P0, PT, R0, UR4, PT ;  /* 0x0000000400007c0c */ /* 0x000fc8000bf05270 */
[----:B------:R-:W-:-:S13]  /*07e0*/  ISETP.NE.U32.OR P0, PT, R6, 0x1, P0 ;  /* 0x000000010600780c */ /* 0x000fda0000705470 */
[----:B------:R-:W-:Y:S04]  /*07f0*/  @!P0 LDS R3, [R2+-0x4] ;  /* 0xfffffc0002038984 */ /* 0x000fe80000000800 */
[----:B------:R-:W3:Y:S02]  /*0800*/  @!P0 LDS R4, [R2] ;  /* 0x0000000002048984 */ /* 0x000ee40000000800 */
[----:B---3--:R-:W-:-:S05]  /*0810*/  @!P0 IMAD.IADD R3, R3, 0x1, R4 ;  /* 0x0000000103038824 */ /* 0x008fca00078e0204 */
[----:B------:R3:W-:Y:S02]  /*0820*/  @!P0 STS [R2], R3 ;  /* 0x0000000302008388 */ /* 0x0007e40000000800 */
.L_x_2:
[----:B------:R-:W4:Y:S01]  /*0830*/  LDCU UR4, c[0x0][0x390] ;  /* 0x00007200ff0477ac */ /* 0x000f220008000800 */
[----:B------:R-:W-:Y:S01]  /*0840*/  BAR.SYNC.DEFER_BLOCKING 0x0 ;  /* 0x0000000000007b1d */ /* 0x000fe20000010000 */
[----:B----4-:R-:W-:-:S13]  /*0850*/  ISETP.GE.AND P0, PT, R0, UR4, PT ;  /* 0x0000000400007c0c */ /* 0x010fda000bf06270 */
[----:B------:R-:W-:Y:S05]  /*0860*/  @P0 EXIT ;  /* 0x000000000000094d */ /* 0x000fea0003800000 */
[----:B---3--:R-:W3:Y:S01]  /*0870*/  LDS R3, [R2] ;  /* 0x0000000002037984 */ /* 0x008ee20000000800 */
[----:B-12---:R-:W1:Y:S02]  /*0880*/  LDC.64 R4, c[0x0][0x388] ;  /* 0x0000e200ff047b82 */ /* 0x006e640000000a00 */
[----:B-1----:R-:W-:-:S05]  /*0890*/  IMAD.WIDE.U32 R4, R0, 0x4, R4 ;  /* 0x0000000400047825 */ /* 0x002fca00078e0004 */
[----:B---3--:R-:W-:Y:S01]  /*08a0*/  STG.E desc[UR8][R4.64], R3 ;  /* 0x0000000304007986 */ /* 0x008fe2000c101908 */
[----:B------:R-:W-:Y:S05]  /*08b0*/  EXIT ;  /* 0x000000000000794d */ /* 0x000fea0003800000 */
.L_x_7:
        /* <DEDUP_REMOVED lines=12> */
.L_x_14:


//--------------------- .text._Z10local_scanPiS_S_i --------------------------
	.section	.text._Z10local_scanPiS_S_i,"ax",@progbits
	.align	128
        .global         _Z10local_scanPiS_S_i
        .type           _Z10local_scanPiS_S_i,@function
        .size           _Z10local_scanPiS_S_i,(.L_x_15 - _Z10local_scanPiS_S_i)
        .other          _Z10local_scanPiS_S_i,@"STO_CUDA_ENTRY STV_DEFAULT"
_Z10local_scanPiS_S_i:
.text._Z10local_scanPiS_S_i:
[----:B------:R-:W-:Y:S01]  /*0000*/  LDC R1, c[0x0][0x37c] ;  /* 0x0000df00ff017b82 */ /* 0x000fe20000000800 */
[----:B------:R-:W0:Y:S01]  /*0010*/  S2R R3, SR_TID.X ;  /* 0x0000000000037919 */ /* 0x000e220000002100 */
[----:B------:R-:W0:Y:S01]  /*0020*/  LDCU UR6, c[0x0][0x360] ;  /* 0x00006c00ff0677ac */ /* 0x000e220008000800 */
[----:B------:R-:W0:Y:S01]  /*0030*/  S2R R0, SR_CTAID.X ;  /* 0x0000000000007919 */ /* 0x000e220000002500 */
[----:B------:R-:W1:Y:S01]  /*0040*/  LDCU UR7, c[0x0][0x398] ;  /* 0x00007300ff0777ac */ /* 0x000e620008000800 */
[----:B0-----:R-:W-:-:S04]  /*0050*/  IMAD R2, R0, UR6, R3 ;  /* 0x0000000600027c24 */ /* 0x001fc8000f8e0203 */
[----:B------:R-:W-:-:S05]  /*0060*/  IMAD.SHL.U32 R2, R2, 0x4, RZ ;  /* 0x0000000402027824 */ /* 0x000fca00078e00ff */
[----:B-1----:R-:W-:-:S13]  /*0070*/  ISETP.GE.AND P0, PT, R2, UR7, PT ;  /* 0x0000000702007c0c */ /* 0x002fda000bf06270 */
[----:B------:R-:W-:Y:S05]  /*0080*/  @P0 EXIT ;  /* 0x000000000000094d */ /* 0x000fea0003800000 */
[----:B------:R-:W0:Y:S01]  /*0090*/  S2UR UR5, SR_CgaCtaId ;  /* 0x00000000000579c3 */ /* 0x000e220000008800 */
[----:B------:R-:W-:Y:S01]  /*00a0*/  UMOV UR4, 0x400 ;  /* 0x0000040000047882 */ /* 0x000fe20000000000 */
[----:B------:R-:W-:Y:S01]  /*00b0*/  BSSY.RECONVERGENT B0, `(.L_x_8) ;  /* 0x0000012000007945 */ /* 0x000fe20003800200 */
[----:B------:R-:W-:Y:S01]  /*00c0*/  IMAD.MOV.U32 R10, RZ, RZ, 0x1 ;  /* 0x00000001ff0a7424 */ /* 0x000fe200078e00ff */
[----:B------:R-:W-:Y:S01]  /*00d0*/  MOV R11, R2 ;  /* 0x00000002000b7202 */ /* 0x000fe20000000f00 */
[----:B------:R-:W1:Y:S03]  /*00e0*/  LDCU.64 UR8, c[0x0][0x358] ;  /* 0x00006b00ff0877ac */ /* 0x000e660008000a00 */
[----:B------:R-:W2:Y:S01]  /*00f0*/  LDC.64 R6, c[0x0][0x380] ;  /* 0x0000e000ff067b82 */ /* 0x000ea20000000a00 */
[----:B0-----:R-:W-:-:S06]  /*0100*/  ULEA UR4, UR5, UR4, 0x18 ;  /* 0x0000000405047291 */ /* 0x001fcc000f8ec0ff */
[----:B------:R-:W-:-:S05]  /*0110*/  LEA R8, R3, UR4, 0x4 ;  /* 0x0000000403087c11 */ /* 0x000fca000f8e20ff */
[----:B-1----:R-:W-:-:S07]  /*0120*/  IMAD.MOV.U32 R9, RZ, RZ, R8 ;  /* 0x000000ffff097224 */ /* 0x002fce00078e0008 */
.L_x_9:
[----:B--2---:R-:W-:-:S06]  /*0130*/  IMAD.WIDE R4, R11, 0x4, R6 ;  /* 0x000000040b047825 */ /* 0x004fcc00078e0206 */
[----:B------:R-:W2:Y:S01]  /*0140*/  LDG.E R4, desc[UR8][R4.64] ;  /* 0x0000000804047981 */ /* 0x000ea2000c1e1900 */
[----:B------:R-:W-:Y:S01]  /*0150*/  VIADD R11, R11, 0x1 ;  /* 0x000000010b0b7836 */ /* 0x000fe20000000000 */
[C---:B------:R-:W-:Y:S02]  /*0160*/  IADD3 R12, PT, PT, R10.reuse, -0x1, RZ ;  /* 0xffffffff0a0c7810 */ /* 0x040fe40007ffe0ff */
[----:B------:R-:W-:Y:S02]  /*0170*/  IADD3 R10, PT, PT, R10, 0x1, RZ ;  /* 0x000000010a0a7810 */ /* 0x000fe40007ffe0ff */
[----:B------:R-:W-:Y:S02]  /*0180*/  ISETP.GE.U32.AND P0, PT, R12, 0x3, PT ;  /* 0x000000030c00780c */ /* 0x000fe40003f06070 */
[----:B------:R-:W-:Y:S01]  /*0190*/  ISETP.LT.AND P1, PT, R11, UR7, PT ;  /* 0x000000070b007c0c */ /* 0x000fe2000bf21270 */
[----:B--2---:R0:W-:Y:S02]  /*01a0*/  STS [R9], R4 ;  /* 0x0000000409007388 */ /* 0x0041e40000000800 */
[----:B0-----:R-:W-:-:S10]  /*01b0*/  VIADD R9, R9, 0x4 ;  /* 0x0000000409097836 */ /* 0x001fd40000000000 */
[----:B------:R-:W-:Y:S05]  /*01c0*/  @!P0 BRA P1, `(.L_x_9) ;  /* 0xfffffffc00d88947 */ /* 0x000fea000083ffff */
[----:B------:R-:W-:Y:S05]  /*01d0*/  BSYNC.RECONVERGENT B0 ;  /* 0x0000000000007941 */ /* 0x000fea0003800200 */
.L_x_8:
[----:B------:R-:W-:Y:S01]  /*01e0*/  BAR.SYNC.DEFER_BLOCKING 0x0 ;  /* 0x0000000000007b1d */ /* 0x000fe20000010000 */
[----:B------:R-:W-:-:S05]  /*01f0*/  HFMA2 R12, -RZ, RZ, 0, 5.9604644775390625e-08 ;  /* 0x00000001ff0c7431 */ /* 0x000fca00000001ff */
[----:B------:R-:W-:Y:S01]  /*0200*/  BSSY.RECONVERGENT B0, `(.L_x_10) ;  /* 0x0000016000007945 */ /* 0x000fe20003800200 */
[----:B------:R-:W0:Y:S04]  /*0210*/  LDS.64 R4, [R8] ;  /* 0x0000000008047984 */ /* 0x000e280000000a00 */
[----:B------:R-:W1:Y:S04]  /*0220*/  LDS R6, [R8+0x8] ;  /* 0x0000080008067984 */ /* 0x000e680000000800 */
[----:B------:R-:W2:Y:S01]  /*0230*/  LDS R10, [R8+0xc] ;  /* 0x00000c00080a7984 */ /* 0x000ea20000000800 */
[----:B0-----:R-:W-:-:S05]  /*0240*/  IADD3 R5, PT, PT, R4, R5, RZ ;  /* 0x0000000504057210 */ /* 0x001fca0007ffe0ff */
[----:B-1----:R-:W-:Y:S01]  /*0250*/  IMAD.IADD R9, R5, 0x1, R6 ;  /* 0x0000000105097824 */ /* 0x002fe200078e0206 */
[----:B------:R0:W-:Y:S01]  /*0260*/  STS [R8+0x4], R5 ;  /* 0x0000040508007388 */ /* 0x0001e20000000800 */
[----:B------:R-:W1:Y:S03]  /*0270*/  LDC.64 R6, c[0x0][0x388] ;  /* 0x0000e200ff067b82 */ /* 0x000e660000000a00 */
[----:B--2---:R-:W-:Y:S01]  /*0280*/  IADD3 R11, PT, PT, R9, R10, RZ ;  /* 0x0000000a090b7210 */ /* 0x004fe20007ffe0ff */
[----:B------:R0:W-:Y:S01]  /*0290*/  STS [R8+0x8], R9 ;  /* 0x0000080908007388 */ /* 0x0001e20000000800 */
[----:B------:R-:W-:-:S03]  /*02a0*/  IMAD.MOV.U32 R10, RZ, RZ, R8 ;  /* 0x000000ffff0a7224 */ /* 0x000fc600078e0008 */
[----:B------:R0:W-:Y:S04]  /*02b0*/  STS [R8+0xc], R11 ;  /* 0x00000c0b08007388 */ /* 0x0001e80000000800 */
.L_x_11:
[----:B0-2---:R0:W2:Y:S01]  /*02c0*/  LDS R9, [R10] ;  /* 0x000000000a097984 */ /* 0x0050a20000000800 */
[C---:B-1----:R-:W-:Y:S01]  /*02d0*/  IMAD.WIDE R4, R2.reuse, 0x4, R6 ;  /* 0x0000000402047825 */ /* 0x042fe200078e0206 */
[----:B------:R-:W-:-:S03]  /*02e0*/  IADD3 R2, PT, PT, R2, 0x1, RZ ;  /* 0x0000000102027810 */ /* 0x000fc60007ffe0ff */
[----:B------:R-:W-:Y:S01]  /*02f0*/  VIADD R8, R12, 0xffffffff ;  /* 0xffffffff0c087836 */ /* 0x000fe20000000000 */
[----:B------:R-:W-:Y:S01]  /*0300*/  ISETP.LT.AND P1, PT, R2, UR7, PT ;  /* 0x0000000702007c0c */ /* 0x000fe2000bf21270 */
[----:B------:R-:W-:Y:S01]  /*0310*/  VIADD R12, R12, 0x1 ;  /* 0x000000010c0c7836 */ /* 0x000fe20000000000 */
[----:B0-----:R-:W-:Y:S02]  /*0320*/  IADD3 R10, PT, PT, R10, 0x4, RZ ;  /* 0x000000040a0a7810 */ /* 0x001fe40007ffe0ff */
[----:B------:R-:W-:Y:S01]  /*0330*/  ISETP.GE.U32.AND P0, PT, R8, 0x3, PT ;  /* 0x000000030800780c */ /* 0x000fe20003f06070 */
[----:B--2---:R2:W-:-:S12]  /*0340*/  STG.E desc[UR8][R4.64], R9 ;  /* 0x0000000904007986 */ /* 0x0045d8000c101908 */
[----:B------:R-:W-:Y:S05]  /*0350*/  @!P0 BRA P1, `(.L_x_11) ;  /* 0xfffffffc00d88947 */ /* 0x000fea000083ffff */
[----:B------:R-:W-:Y:S05]  /*0360*/  BSYNC.RECONVERGENT B0 ;  /* 0x0000000000007941 */ /* 0x000fea0003800200 */
.L_x_10:
[----:B------:R-:W-:-:S06]  /*0370*/  UIADD3 UR4, UPT, UPT, UR6, -0x1, URZ ;  /* 0xffffffff06047890 */ /* 0x000fcc000fffe0ff */
[----:B------:R-:W-:-:S13]  /*0380*/  ISETP.NE.AND P0, PT, R3, UR4, PT ;  /* 0x0000000403007c0c */ /* 0x000fda000bf05270 */
[----:B------:R-:W-:Y:S05]  /*0390*/  @P0 EXIT ;  /* 0x000000000000094d */ /* 0x000fea0003800000 */
[----:B------:R-:W0:Y:S02]  /*03a0*/  LDC.64 R2, c[0x0][0x390] ;  /* 0x0000e400ff027b82 */ /* 0x000e240000000a00 */
[----:B0-----:R-:W-:-:S05]  /*03b0*/  IMAD.WIDE.U32 R2, R0, 0x4, R2 ;  /* 0x0000000400027825 */ /* 0x001fca00078e0002 */
[----:B------:R-:W-:Y:S01]  /*03c0*/  STG.E desc[UR8][R2.64], R11 ;  /* 0x0000000b02007986 */ /* 0x000fe2000c101908 */
[----:B------:R-:W-:Y:S05]  /*03d0*/  EXIT ;  /* 0x000000000000794d */ /* 0x000fea0003800000 */
.L_x_12:
        /* <DEDUP_REMOVED lines=10> */
.L_x_15:


//--------------------- .nv.shared.reserved.0     --------------------------
	.section	.nv.shared.reserved.0,"aw",@nobits
	.weak		__nv_reservedSMEM_offset_0_alias
	.size		__nv_reservedSMEM_offset_0_alias, 0, 64
	.other		__nv_reservedSMEM_offset_0_alias,@"STO_CUDA_RESERVED_SHARED STV_DEFAULT"
__nv_reservedSMEM_offset_0_alias:
	.zero		0
	.zero		64


//--------------------- .nv.shared._Z10block_scanPiS_i --------------------------
	.section	.nv.shared._Z10block_scanPiS_i,"aw",@nobits
	.sectionflags	@""
	.align	4
.nv.shared._Z10block_scanPiS_i:
	.zero		1040


//--------------------- .nv.shared._Z10local_scanPiS_S_i --------------------------
	.section	.nv.shared._Z10local_scanPiS_S_i,"aw",@nobits
	.sectionflags	@""
	.align	4
.nv.shared._Z10local_scanPiS_S_i:
	.zero		1088


//--------------------- .nv.constant0._Z9propagatePiS_i --------------------------
	.section	.nv.constant0._Z9propagatePiS_i,"a",@progbits
	.sectionflags	@""
	.align	4
.nv.constant0._Z9propagatePiS_i:
	.zero		916


//--------------------- .nv.constant0._Z10block_scanPiS_i --------------------------
	.section	.nv.constant0._Z10block_scanPiS_i,"a",@progbits
	.sectionflags	@""
	.align	4
.nv.constant0._Z10block_scanPiS_i:
	.zero		916


//--------------------- .nv.constant0._Z10local_scanPiS_S_i --------------------------
	.section	.nv.constant0._Z10local_scanPiS_S_i,"a",@progbits
	.sectionflags	@""
	.align	4
.nv.constant0._Z10local_scanPiS_S_i:
	.zero		924


//--------------------- SYMBOLS --------------------------

	.type		.nv.reservedSmem.offset0,@object
	.size		.nv.reservedSmem.offset0,0x4
	.type		.nv.reservedSmem.cap,@object
	.size		.nv.reservedSmem.cap,0x4
